	.headerflags	@"EF_CUDA_TEXMODE_UNIFIED EF_CUDA_64BIT_ADDRESS EF_CUDA_SM86 EF_CUDA_VIRTUAL_SM(EF_CUDA_SM86)"
	.elftype	@"ET_EXEC"


//--------------------- .nv.info                  --------------------------
	.section	.nv.info,"",@"SHT_CUDA_INFO"
	.align	4


	//----- nvinfo : EIATTR_REGCOUNT
	.align		4
        /*0000*/ 	.byte	0x04, 0x2f
        /*0002*/ 	.short	(.L_1 - .L_0)
	.align		4
.L_0:
        /*0004*/ 	.word	index@(sum)
        /*0008*/ 	.word	0x0000000a


	//----- nvinfo : EIATTR_FRAME_SIZE
	.align		4
.L_1:
        /*000c*/ 	.byte	0x04, 0x11
        /*000e*/ 	.short	(.L_3 - .L_2)
	.align		4
.L_2:
        /*0010*/ 	.word	index@(sum)
        /*0014*/ 	.word	0x00000000


	//----- nvinfo : EIATTR_MIN_STACK_SIZE
	.align		4
.L_3:
        /*0018*/ 	.byte	0x04, 0x12
        /*001a*/ 	.short	(.L_5 - .L_4)
	.align		4
.L_4:
        /*001c*/ 	.word	index@(sum)
        /*0020*/ 	.word	0x00000000
.L_5:


//--------------------- .nv.info.sum              --------------------------
	.section	.nv.info.sum,"",@"SHT_CUDA_INFO"
	.sectionflags	@""
	.align	4


	//----- nvinfo : EIATTR_CUDA_API_VERSION
	.align		4
        /*0000*/ 	.byte	0x04, 0x37
        /*0002*/ 	.short	(.L_7 - .L_6)
.L_6:
        /*0004*/ 	.word	0x0000007e


	//----- nvinfo : EIATTR_SW2861232_WAR
	.align		4
.L_7:
        /*0008*/ 	.byte	0x01, 0x35
	.zero		2


	//----- nvinfo : EIATTR_PARAM_CBANK
	.align		4
        /*000c*/ 	.byte	0x04, 0x0a
        /*000e*/ 	.short	(.L_9 - .L_8)
	.align		4
.L_8:
        /*0010*/ 	.word	index@(.nv.constant0.sum)
        /*0014*/ 	.short	0x0160
        /*0016*/ 	.short	0x0014


	//----- nvinfo : EIATTR_CBANK_PARAM_SIZE
	.align		4
.L_9:
        /*0018*/ 	.byte	0x03, 0x19
        /*001a*/ 	.short	0x0014


	//----- nvinfo : EIATTR_KPARAM_INFO
	.align		4
        /*001c*/ 	.byte	0x04, 0x17
        /*001e*/ 	.short	(.L_11 - .L_10)
.L_10:
        /*0020*/ 	.word	0x00000000
        /*0024*/ 	.short	0x0002
        /*0026*/ 	.short	0x0010
        /*0028*/ 	.byte	0x00, 0xf0, 0x11, 0x00


	//----- nvinfo : EIATTR_KPARAM_INFO
	.align		4
.L_11:
        /*002c*/ 	.byte	0x04, 0x17
        /*002e*/ 	.short	(.L_13 - .L_12)
.L_12:
        /*0030*/ 	.word	0x00000000
        /*0034*/ 	.short	0x0001
        /*0036*/ 	.short	0x0008
        /*0038*/ 	.byte	0x00, 0xf0, 0x21, 0x00


	//----- nvinfo : EIATTR_KPARAM_INFO
	.align		4
.L_13:
        /*003c*/ 	.byte	0x04, 0x17
        /*003e*/ 	.short	(.L_15 - .L_14)
.L_14:
        /*0040*/ 	.word	0x00000000
        /*0044*/ 	.short	0x0000
        /*0046*/ 	.short	0x0000
        /*0048*/ 	.byte	0x00, 0xf0, 0x21, 0x00


	//----- nvinfo : EIATTR_MAXREG_COUNT
	.align		4
.L_15:
        /*004c*/ 	.byte	0x03, 0x1b
        /*004e*/ 	.short	0x00ff


	//----- nvinfo : EIATTR_EXIT_INSTR_OFFSETS
	.align		4
        /*0050*/ 	.byte	0x04, 0x1c
        /*0052*/ 	.short	(.L_17 - .L_16)


	//   ....[0]....
.L_16:
        /*0054*/ 	.word	0x000001d0


	//   ....[1]....
        /*0058*/ 	.word	0x00000220
.L_17:


//--------------------- .nv.callgraph             --------------------------
	.section	.nv.callgraph,"",@"SHT_CUDA_CALLGRAPH"
	.align	4
	.sectionentsize	8
	.align		4
        /*0000*/ 	.word	0x00000000
	.align		4
        /*0004*/ 	.word	0xffffffff
	.align		4
        /*0008*/ 	.word	0x00000000
	.align		4
        /*000c*/ 	.word	0xfffffffe
	.align		4
        /*0010*/ 	.word	0x00000000
	.align		4
        /*0014*/ 	.word	0xfffffffd
	.align		4
        /*0018*/ 	.word	0x00000000
	.align		4
        /*001c*/ 	.word	0xfffffffc


//--------------------- .nv.rel.action            --------------------------
	.section	.nv.rel.action,"",@"SHT_CUDA_RELOCINFO"
	.align	8
	.sectionentsize	8
        /*0000*/ 	.byte	0x73, 0x00, 0x00, 0x00, 0x00, 0x00, 0x00, 0x00, 0x00, 0x00, 0x00, 0x11, 0x25, 0x00, 0x05, 0x36


//--------------------- .nv.constant0.sum         --------------------------
	.section	.nv.constant0.sum,"a",@progbits
	.sectionflags	@""
	.align	4
.nv.constant0.sum:
	.zero		372


//--------------------- .text.sum                 --------------------------
	.section	.text.sum,"ax",@progbits
	.sectionflags	@"SHF_BARRIERS=1"
	.sectioninfo	@"SHI_REGISTERS=10"
	.align	128
        .global         sum
        .type           sum,@function
        .size           sum,(.L_x_3 - sum)
        .other          sum,@"STO_CUDA_ENTRY STV_DEFAULT"
sum:
.text.sum:
[----:B------:R-:W-:Y:S02]  /*0000*/  IMAD.MOV.U32 R1, RZ, RZ, c[0x0][0x28] ;  /* 0x00000a00ff017624 */ /* 0x000fe400078e00ff */
[----:B------:R-:W0:Y:S01]  /*0010*/  S2R R2, SR_CTAID.X ;  /* 0x0000000000027919 */ /* 0x000e220000002500 */
[----:B------:R-:W-:Y:S01]  /*0020*/  MOV R0, RZ ;  /* 0x000000ff00007202 */ /* 0x000fe20000000f00 */
[----:B------:R-:W-:Y:S02]  /*0030*/  ULDC.64 UR6, c[0x0][0x118] ;  /* 0x0000460000067ab9 */ /* 0x000fe40000000a00 */
[----:B------:R-:W0:Y:S02]  /*0040*/  S2R R7, SR_TID.X ;  /* 0x0000000000077919 */ /* 0x000e240000002100 */
[----:B0-----:R-:W-:-:S05]  /*0050*/  IMAD R2, R2, c[0x0][0x0], R7 ;  /* 0x0000000002027a24 */ /* 0x001fca00078e0207 */
[----:B------:R-:W-:-:S13]  /*0060*/  ISETP.GE.AND P0, PT, R2, c[0x0][0x170], PT ;  /* 0x00005c0002007a0c */ /* 0x000fda0003f06270 */
[----:B------:R-:W-:-:S04]  /*0070*/  @!P0 IMAD.MOV.U32 R3, RZ, RZ, 0x4 ;  /* 0x00000004ff038424 */ /* 0x000fc800078e00ff */
[----:B------:R-:W-:-:S05]  /*0080*/  @!P0 IMAD.WIDE R2, R2, R3, c[0x0][0x160] ;  /* 0x0000580002028625 */ /* 0x000fca00078e0203 */
[----:B------:R-:W2:Y:S01]  /*0090*/  @!P0 LDG.E R0, [R2.64] ;  /* 0x0000000602008981 */ /* 0x000ea2000c1e1900 */
[----:B------:R-:W-:Y:S01]  /*00a0*/  ULDC UR4, c[0x0][0x0] ;  /* 0x0000000000047ab9 */ /* 0x000fe20000000800 */
[----:B------:R-:W-:Y:S01]  /*00b0*/  ISETP.NE.AND P0, PT, R7, RZ, PT ;  /* 0x000000ff0700720c */ /* 0x000fe20003f05270 */
[----:B------:R-:W-:-:S06]  /*00c0*/  USHF.R.U32.HI UR4, URZ, 0x1, UR4 ;  /* 0x000000013f047899 */ /* 0x000fcc0008011604 */
[----:B------:R-:W-:Y:S01]  /*00d0*/  ISETP.NE.AND P1, PT, RZ, UR4, PT ;  /* 0x00000004ff007c0c */ /* 0x000fe2000bf25270 */
[----:B--2---:R0:W-:Y:S04]  /*00e0*/  STS [R7.X4], R0 ;  /* 0x0000000007007388 */ /* 0x0041e80000004800 */
[----:B------:R-:W-:Y:S08]  /*00f0*/  BAR.SYNC.DEFER_BLOCKING 0x0 ;  /* 0x0000000000007b1d */ /* 0x000ff00000010000 */
[----:B------:R-:W-:Y:S05]  /*0100*/  @!P1 BRA `(.L_x_0) ;  /* 0x000000c000009947 */ /* 0x000fea0003800000 */
[----:B0-----:R-:W-:Y:S01]  /*0110*/  IMAD.SHL.U32 R0, R7, 0x4, RZ ;  /* 0x0000000407007824 */ /* 0x001fe200078e00ff */
[----:B------:R-:W-:-:S04]  /*0120*/  MOV R3, UR4 ;  /* 0x0000000400037c02 */ /* 0x000fc80008000f00 */
.L_x_1:
[----:B------:R-:W-:-:S13]  /*0130*/  ISETP.GE.AND P1, PT, R7, R3, PT ;  /* 0x000000030700720c */ /* 0x000fda0003f26270 */
[----:B------:R-:W-:Y:S01]  /*0140*/  @!P1 IMAD R2, R3, 0x4, R0 ;  /* 0x0000000403029824 */ /* 0x000fe200078e0200 */
[----:B------:R-:W-:Y:S01]  /*0150*/  @!P1 LDS R4, [R7.X4] ;  /* 0x0000000007049984 */ /* 0x000fe20000004800 */
[----:B------:R-:W-:-:S03]  /*0160*/  SHF.R.U32.HI R3, RZ, 0x1, R3 ;  /* 0x00000001ff037819 */ /* 0x000fc60000011603 */
[----:B------:R-:W0:Y:S02]  /*0170*/  @!P1 LDS R5, [R2] ;  /* 0x0000000002059984 */ /* 0x000e240000000800 */
[----:B0-----:R-:W-:-:S05]  /*0180*/  @!P1 FADD R4, R4, R5 ;  /* 0x0000000504049221 */ /* 0x001fca0000000000 */
[----:B------:R0:W-:Y:S04]  /*0190*/  @!P1 STS [R7.X4], R4 ;  /* 0x0000000407009388 */ /* 0x0001e80000004800 */
[----:B------:R-:W-:Y:S01]  /*01a0*/  BAR.SYNC.DEFER_BLOCKING 0x0 ;  /* 0x0000000000007b1d */ /* 0x000fe20000010000 */
[----:B------:R-:W-:-:S13]  /*01b0*/  ISETP.NE.AND P1, PT, R3, RZ, PT ;  /* 0x000000ff0300720c */ /* 0x000fda0003f25270 */
[----:B0-----:R-:W-:Y:S05]  /*01c0*/  @P1 BRA `(.L_x_1) ;  /* 0xffffff6000001947 */ /* 0x001fea000383ffff */
.L_x_0:
[----:B0-----:R-:W-:Y:S05]  /*01d0*/  @P0 EXIT ;  /* 0x000000000000094d */ /* 0x001fea0003800000 */
[----:B------:R-:W0:Y:S01]  /*01e0*/  LDS R5, [RZ] ;  /* 0x00000000ff057984 */ /* 0x000e220000000800 */
[----:B------:R-:W-:Y:S01]  /*01f0*/  MOV R2, c[0x0][0x168] ;  /* 0x00005a0000027a02 */ /* 0x000fe20000000f00 */
[----:B------:R-:W-:-:S05]  /*0200*/  IMAD.MOV.U32 R3, RZ, RZ, c[0x0][0x16c] ;  /* 0x00005b00ff037624 */ /* 0x000fca00078e00ff */
[----:B0-----:R-:W-:Y:S01]  /*0210*/  RED.E.ADD.F32.FTZ.RN.STRONG.GPU [R2.64], R5 ;  /* 0x000000050200798e */ /* 0x001fe2000c10e786 */
[----:B------:R-:W-:Y:S05]  /*0220*/  EXIT ;  /* 0x000000000000794d */ /* 0x000fea0003800000 */
.L_x_2:
[----:B------:R-:W-:-:S00]  /*0230*/  BRA `(.L_x_2) ;  /* 0xfffffff000007947 */ /* 0x000fc0000383ffff */
[----:B------:R-:W-:-:S00]  /*0240*/  NOP ;  /* 0x0000000000007918 */ /* 0x000fc00000000000 */
        /* <DEDUP_REMOVED lines=11> */
.L_x_3:


//--------------------- .nv.shared.sum            --------------------------
	.section	.nv.shared.sum,"aw",@nobits
	.sectionflags	@""
	.align	4
.nv.shared.sum:
	.zero		4096
